//
// Generated by NVIDIA NVVM Compiler
//
// Compiler Build ID: CL-36424714
// Cuda compilation tools, release 13.0, V13.0.88
// Based on NVVM 20.0.0
//

.version 9.0
.target sm_100
.address_size 64

	// .globl	_Z4funcv
.global .align 4 .b8 memr[8192];
.global .align 4 .b8 memg[8192];
.global .align 4 .b8 memb[8192];

.visible .entry _Z4funcv()
{


	ret;

}


// ===== COMPILED SASS (sm_100) =====

	.target	sm_100

	.elftype	@"ET_EXEC"


//--------------------- .note.nv.tkinfo           --------------------------
	.section	.note.nv.tkinfo,"",@"SHT_NOTE"
	.sectionflags	@"SHF_NOTE_NV_TKINFO"
	.tkinfo
        /*0018*/ 	.word	0x00000002
        /*0030*/ 	.string	""
        /*0030*/ 	.string	"ptxas"
        /*0030*/ 	.string	"Cuda compilation tools, release 13.0, V13.0.88"
        /*0030*/ 	.string	"Build cuda_13.0.r13.0/compiler.36424714_0"
        /*0030*/ 	.string	"-arch sm_100 -m 64 "



//--------------------- .note.nv.cuinfo           --------------------------
	.section	.note.nv.cuinfo,"",@"SHT_NOTE"
	.sectionflags	@"SHF_NOTE_NV_CUINFO"
        /*0018*/ 	.short	0x0002
        /*001a*/ 	.short	0x0064
        /*001c*/ 	.short	0x0082
	.zero		2


//--------------------- .nv.info                  --------------------------
	.section	.nv.info,"",@"SHT_CUDA_INFO"
	.align	4


	//----- nvinfo : EIATTR_REGCOUNT
	.align		4
        /*0000*/ 	.byte	0x04, 0x2f
        /*0002*/ 	.short	(.L_4 - .L_3)
	.align		4
.L_3:
        /*0004*/ 	.word	index@(_Z4funcv)
        /*0008*/ 	.word	0x00000004


	//----- nvinfo : EIATTR_FRAME_SIZE
	.align		4
.L_4:
        /*000c*/ 	.byte	0x04, 0x11
        /*000e*/ 	.short	(.L_6 - .L_5)
	.align		4
.L_5:
        /*0010*/ 	.word	index@(_Z4funcv)
        /*0014*/ 	.word	0x00000000


	//----- nvinfo : EIATTR_MIN_STACK_SIZE
	.align		4
.L_6:
        /*0018*/ 	.byte	0x04, 0x12
        /*001a*/ 	.short	(.L_8 - .L_7)
	.align		4
.L_7:
        /*001c*/ 	.word	index@(_Z4funcv)
        /*0020*/ 	.word	0x00000000
.L_8:


//--------------------- .nv.compat                --------------------------
	.section	.nv.compat,"",@"SHT_CUDA_COMPAT_INFO"
	.align	4
        /*0000*/ 	.byte	0x02, 0x09, 0x00, 0x00, 0x02, 0x02, 0x01, 0x00, 0x02, 0x05, 0x05, 0x00, 0x03, 0x07, 0x01, 0x01
        /*0010*/ 	.byte	0x02, 0x03, 0x00, 0x00, 0x02, 0x06, 0x01, 0x00, 0x04, 0x0b, 0x08, 0x00, 0x09, 0x00, 0x00, 0x00
        /*0020*/ 	.byte	0x00, 0x00, 0x00, 0x00


//--------------------- .nv.info._Z4funcv         --------------------------
	.section	.nv.info._Z4funcv,"",@"SHT_CUDA_INFO"
	.sectionflags	@""
	.align	4


	//----- nvinfo : EIATTR_CUDA_API_VERSION
	.align		4
        /*0000*/ 	.byte	0x04, 0x37
        /*0002*/ 	.short	(.L_10 - .L_9)
.L_9:
        /*0004*/ 	.word	0x00000082


	//----- nvinfo : EIATTR_SPARSE_MMA_MASK
	.align		4
.L_10:
        /*0008*/ 	.byte	0x03, 0x50
        /*000a*/ 	.short	0x0000


	//----- nvinfo : EIATTR_MAXREG_COUNT
	.align		4
        /*000c*/ 	.byte	0x03, 0x1b
        /*000e*/ 	.short	0x00ff


	//----- nvinfo : EIATTR_MERCURY_ISA_VERSION
	.align		4
        /*0010*/ 	.byte	0x03, 0x5f
        /*0012*/ 	.short	0x0101


	//----- nvinfo : EIATTR_VRC_CTA_INIT_COUNT
	.align		4
        /*0014*/ 	.byte	0x02, 0x4a
	.zero		1
	.zero		1


	//----- nvinfo : EIATTR_EXIT_INSTR_OFFSETS
	.align		4
        /*0018*/ 	.byte	0x04, 0x1c
        /*001a*/ 	.short	(.L_12 - .L_11)


	//   ....[0]....
.L_11:
        /*001c*/ 	.word	0x00000010


	//----- nvinfo : EIATTR_SW_WAR
	.align		4
.L_12:
        /*0020*/ 	.byte	0x04, 0x36
        /*0022*/ 	.short	(.L_14 - .L_13)
.L_13:
        /*0024*/ 	.word	0x00000008
.L_14:


//--------------------- .nv.callgraph             --------------------------
	.section	.nv.callgraph,"",@"SHT_CUDA_CALLGRAPH"
	.align	4
	.sectionentsize	8
	.align		4
        /*0000*/ 	.word	0x00000000
	.align		4
        /*0004*/ 	.word	0xffffffff
	.align		4
        /*0008*/ 	.word	0x00000000
	.align		4
        /*000c*/ 	.word	0xfffffffe
	.align		4
        /*0010*/ 	.word	0x00000000
	.align		4
        /*0014*/ 	.word	0xfffffffd
	.align		4
        /*0018*/ 	.word	0x00000000
	.align		4
        /*001c*/ 	.word	0xfffffffc


//--------------------- .nv.constant4             --------------------------
	.section	.nv.constant4,"a",@progbits
	.align	8
	.align		8
.nv.constant4:
        /*0000*/ 	.dword	memr
	.align		8
        /*0008*/ 	.dword	memg
	.align		8
        /*0010*/ 	.dword	memb


//--------------------- .text._Z4funcv            --------------------------
	.section	.text._Z4funcv,"ax",@progbits
	.align	128
        .global         _Z4funcv
        .type           _Z4funcv,@function
        .size           _Z4funcv,(.L_x_1 - _Z4funcv)
        .other          _Z4funcv,@"STO_CUDA_ENTRY STV_DEFAULT"
_Z4funcv:
.text._Z4funcv:
[----:B------:R-:W-:Y:S01]  /*0000*/  LDC R1, c[0x0][0x37c] ;  /* 0x0000df00ff017b82 */ /* 0x000fe20000000800 */
[----:B------:R-:W-:Y:S05]  /*0010*/  EXIT ;  /* 0x000000000000794d */ /* 0x000fea0003800000 */
.L_x_0:
[----:B------:R-:W-:-:S00]  /*0020*/  BRA `(.L_x_0) ;  /* 0xfffffffc00fc7947 */ /* 0x000fc0000383ffff */
[----:B------:R-:W-:-:S00]  /*0030*/  NOP ;  /* 0x0000000000007918 */ /* 0x000fc00000000000 */
        /* <DEDUP_REMOVED lines=12> */
.L_x_1:


//--------------------- .nv.shared.reserved.0     --------------------------
	.section	.nv.shared.reserved.0,"aw",@nobits
	.weak		__nv_reservedSMEM_offset_0_alias
	.size		__nv_reservedSMEM_offset_0_alias, 0, 64
	.other		__nv_reservedSMEM_offset_0_alias,@"STO_CUDA_RESERVED_SHARED STV_DEFAULT"
__nv_reservedSMEM_offset_0_alias:
	.zero		0
	.zero		64


//--------------------- .nv.global                --------------------------
	.section	.nv.global,"aw",@nobits
	.align	4
.nv.global:
	.type		memb,@object
	.size		memb,(memr - memb)
memb:
	.zero		8192
	.type		memr,@object
	.size		memr,(memg - memr)
memr:
	.zero		8192
	.type		memg,@object
	.size		memg,(.L_1 - memg)
memg:
	.zero		8192
.L_1:


//--------------------- .nv.constant0._Z4funcv    --------------------------
	.section	.nv.constant0._Z4funcv,"a",@progbits
	.sectionflags	@""
	.align	4
.nv.constant0._Z4funcv:
	.zero		896


//--------------------- SYMBOLS --------------------------

	.type		.nv.reservedSmem.offset0,@object
	.size		.nv.reservedSmem.offset0,0x4
